//
// Generated by NVIDIA NVVM Compiler
//
// Compiler Build ID: CL-36424714
// Cuda compilation tools, release 13.0, V13.0.88
// Based on NVVM 20.0.0
//

.version 9.0
.target sm_100
.address_size 64

	// .globl	gemm_wmma_m16n16k16_fp16acc_f32

.visible .entry gemm_wmma_m16n16k16_fp16acc_f32(
	.param .u64 .ptr .align 1 gemm_wmma_m16n16k16_fp16acc_f32_param_0,
	.param .u64 .ptr .align 1 gemm_wmma_m16n16k16_fp16acc_f32_param_1,
	.param .u64 .ptr .align 1 gemm_wmma_m16n16k16_fp16acc_f32_param_2,
	.param .u32 gemm_wmma_m16n16k16_fp16acc_f32_param_3,
	.param .u32 gemm_wmma_m16n16k16_fp16acc_f32_param_4,
	.param .u32 gemm_wmma_m16n16k16_fp16acc_f32_param_5
)
{
	.reg .pred 	%p<5>;
	.reg .b32 	%r<16>;

	ld.param.u32 	%r2, [gemm_wmma_m16n16k16_fp16acc_f32_param_3];
	ld.param.u32 	%r1, [gemm_wmma_m16n16k16_fp16acc_f32_param_4];
	ld.param.u32 	%r3, [gemm_wmma_m16n16k16_fp16acc_f32_param_5];
	mov.u32 	%r4, %ctaid.y;
	mov.u32 	%r5, %ntid.y;
	mov.u32 	%r6, %tid.y;
	mad.lo.s32 	%r7, %r4, %r5, %r6;
	mov.u32 	%r8, %ctaid.x;
	mov.u32 	%r9, %ntid.x;
	mov.u32 	%r10, %tid.x;
	mad.lo.s32 	%r11, %r8, %r9, %r10;
	shr.u32 	%r12, %r7, 1;
	and.b32  	%r13, %r12, 134217712;
	shr.u32 	%r14, %r11, 1;
	and.b32  	%r15, %r14, 2147483632;
	setp.ge.s32 	%p1, %r13, %r2;
	setp.ge.s32 	%p2, %r15, %r3;
	or.pred  	%p3, %p1, %p2;
	@%p3 bra 	$L__BB0_4;
	setp.lt.s32 	%p4, %r1, 1;
	@%p4 bra 	$L__BB0_3;
	trap;
$L__BB0_3:
	trap;
$L__BB0_4:
	ret;

}


// ===== COMPILED SASS (sm_100) =====

	.target	sm_100

	.elftype	@"ET_EXEC"


//--------------------- .note.nv.tkinfo           --------------------------
	.section	.note.nv.tkinfo,"",@"SHT_NOTE"
	.sectionflags	@"SHF_NOTE_NV_TKINFO"
	.tkinfo
        /*0018*/ 	.word	0x00000002
        /*0030*/ 	.string	""
        /*0030*/ 	.string	"ptxas"
        /*0030*/ 	.string	"Cuda compilation tools, release 13.0, V13.0.88"
        /*0030*/ 	.string	"Build cuda_13.0.r13.0/compiler.36424714_0"
        /*0030*/ 	.string	"-arch sm_100 -m 64 "



//--------------------- .note.nv.cuinfo           --------------------------
	.section	.note.nv.cuinfo,"",@"SHT_NOTE"
	.sectionflags	@"SHF_NOTE_NV_CUINFO"
        /*0018*/ 	.short	0x0002
        /*001a*/ 	.short	0x0064
        /*001c*/ 	.short	0x0082
	.zero		2


//--------------------- .nv.info                  --------------------------
	.section	.nv.info,"",@"SHT_CUDA_INFO"
	.align	4


	//----- nvinfo : EIATTR_REGCOUNT
	.align		4
        /*0000*/ 	.byte	0x04, 0x2f
        /*0002*/ 	.short	(.L_1 - .L_0)
	.align		4
.L_0:
        /*0004*/ 	.word	index@(gemm_wmma_m16n16k16_fp16acc_f32)
        /*0008*/ 	.word	0x00000008


	//----- nvinfo : EIATTR_FRAME_SIZE
	.align		4
.L_1:
        /*000c*/ 	.byte	0x04, 0x11
        /*000e*/ 	.short	(.L_3 - .L_2)
	.align		4
.L_2:
        /*0010*/ 	.word	index@(gemm_wmma_m16n16k16_fp16acc_f32)
        /*0014*/ 	.word	0x00000000


	//----- nvinfo : EIATTR_MIN_STACK_SIZE
	.align		4
.L_3:
        /*0018*/ 	.byte	0x04, 0x12
        /*001a*/ 	.short	(.L_5 - .L_4)
	.align		4
.L_4:
        /*001c*/ 	.word	index@(gemm_wmma_m16n16k16_fp16acc_f32)
        /*0020*/ 	.word	0x00000000
.L_5:


//--------------------- .nv.compat                --------------------------
	.section	.nv.compat,"",@"SHT_CUDA_COMPAT_INFO"
	.align	4
        /*0000*/ 	.byte	0x02, 0x09, 0x00, 0x00, 0x02, 0x02, 0x01, 0x00, 0x02, 0x05, 0x05, 0x00, 0x03, 0x07, 0x01, 0x01
        /*0010*/ 	.byte	0x02, 0x03, 0x00, 0x00, 0x02, 0x06, 0x01, 0x00, 0x04, 0x0b, 0x08, 0x00, 0x09, 0x00, 0x00, 0x00
        /*0020*/ 	.byte	0x00, 0x00, 0x00, 0x00


//--------------------- .nv.info.gemm_wmma_m16n16k16_fp16acc_f32 --------------------------
	.section	.nv.info.gemm_wmma_m16n16k16_fp16acc_f32,"",@"SHT_CUDA_INFO"
	.sectionflags	@""
	.align	4


	//----- nvinfo : EIATTR_CUDA_API_VERSION
	.align		4
        /*0000*/ 	.byte	0x04, 0x37
        /*0002*/ 	.short	(.L_7 - .L_6)
.L_6:
        /*0004*/ 	.word	0x00000082


	//----- nvinfo : EIATTR_KPARAM_INFO
	.align		4
.L_7:
        /*0008*/ 	.byte	0x04, 0x17
        /*000a*/ 	.short	(.L_9 - .L_8)
.L_8:
        /*000c*/ 	.word	0x00000000
        /*0010*/ 	.short	0x0005
        /*0012*/ 	.short	0x0020
        /*0014*/ 	.byte	0x00, 0xf0, 0x11, 0x00


	//----- nvinfo : EIATTR_KPARAM_INFO
	.align		4
.L_9:
        /*0018*/ 	.byte	0x04, 0x17
        /*001a*/ 	.short	(.L_11 - .L_10)
.L_10:
        /*001c*/ 	.word	0x00000000
        /*0020*/ 	.short	0x0004
        /*0022*/ 	.short	0x001c
        /*0024*/ 	.byte	0x00, 0xf0, 0x11, 0x00


	//----- nvinfo : EIATTR_KPARAM_INFO
	.align		4
.L_11:
        /*0028*/ 	.byte	0x04, 0x17
        /*002a*/ 	.short	(.L_13 - .L_12)
.L_12:
        /*002c*/ 	.word	0x00000000
        /*0030*/ 	.short	0x0003
        /*0032*/ 	.short	0x0018
        /*0034*/ 	.byte	0x00, 0xf0, 0x11, 0x00


	//----- nvinfo : EIATTR_KPARAM_INFO
	.align		4
.L_13:
        /*0038*/ 	.byte	0x04, 0x17
        /*003a*/ 	.short	(.L_15 - .L_14)
.L_14:
        /*003c*/ 	.word	0x00000000
        /*0040*/ 	.short	0x0002
        /*0042*/ 	.short	0x0010
        /*0044*/ 	.byte	0x00, 0xf5, 0x21, 0x00


	//----- nvinfo : EIATTR_KPARAM_INFO
	.align		4
.L_15:
        /*0048*/ 	.byte	0x04, 0x17
        /*004a*/ 	.short	(.L_17 - .L_16)
.L_16:
        /*004c*/ 	.word	0x00000000
        /*0050*/ 	.short	0x0001
        /*0052*/ 	.short	0x0008
        /*0054*/ 	.byte	0x00, 0xf5, 0x21, 0x00


	//----- nvinfo : EIATTR_KPARAM_INFO
	.align		4
.L_17:
        /*0058*/ 	.byte	0x04, 0x17
        /*005a*/ 	.short	(.L_19 - .L_18)
.L_18:
        /*005c*/ 	.word	0x00000000
        /*0060*/ 	.short	0x0000
        /*0062*/ 	.short	0x0000
        /*0064*/ 	.byte	0x00, 0xf5, 0x21, 0x00


	//----- nvinfo : EIATTR_SPARSE_MMA_MASK
	.align		4
.L_19:
        /*0068*/ 	.byte	0x03, 0x50
        /*006a*/ 	.short	0x0000


	//----- nvinfo : EIATTR_MAXREG_COUNT
	.align		4
        /*006c*/ 	.byte	0x03, 0x1b
        /*006e*/ 	.short	0x00ff


	//----- nvinfo : EIATTR_MERCURY_ISA_VERSION
	.align		4
        /*0070*/ 	.byte	0x03, 0x5f
        /*0072*/ 	.short	0x0101


	//----- nvinfo : EIATTR_VRC_CTA_INIT_COUNT
	.align		4
        /*0074*/ 	.byte	0x02, 0x4a
	.zero		1
	.zero		1


	//----- nvinfo : EIATTR_EXIT_INSTR_OFFSETS
	.align		4
        /*0078*/ 	.byte	0x04, 0x1c
        /*007a*/ 	.short	(.L_21 - .L_20)


	//   ....[0]....
.L_20:
        /*007c*/ 	.word	0x00000110


	//----- nvinfo : EIATTR_CBANK_PARAM_SIZE
	.align		4
.L_21:
        /*0080*/ 	.byte	0x03, 0x19
        /*0082*/ 	.short	0x0024


	//----- nvinfo : EIATTR_PARAM_CBANK
	.align		4
        /*0084*/ 	.byte	0x04, 0x0a
        /*0086*/ 	.short	(.L_23 - .L_22)
	.align		4
.L_22:
        /*0088*/ 	.word	index@(.nv.constant0.gemm_wmma_m16n16k16_fp16acc_f32)
        /*008c*/ 	.short	0x0380
        /*008e*/ 	.short	0x0024


	//----- nvinfo : EIATTR_SW_WAR
	.align		4
.L_23:
        /*0090*/ 	.byte	0x04, 0x36
        /*0092*/ 	.short	(.L_25 - .L_24)
.L_24:
        /*0094*/ 	.word	0x00000008
.L_25:


//--------------------- .nv.callgraph             --------------------------
	.section	.nv.callgraph,"",@"SHT_CUDA_CALLGRAPH"
	.align	4
	.sectionentsize	8
	.align		4
        /*0000*/ 	.word	0x00000000
	.align		4
        /*0004*/ 	.word	0xffffffff
	.align		4
        /*0008*/ 	.word	0x00000000
	.align		4
        /*000c*/ 	.word	0xfffffffe
	.align		4
        /*0010*/ 	.word	0x00000000
	.align		4
        /*0014*/ 	.word	0xfffffffd
	.align		4
        /*0018*/ 	.word	0x00000000
	.align		4
        /*001c*/ 	.word	0xfffffffc


//--------------------- .text.gemm_wmma_m16n16k16_fp16acc_f32 --------------------------
	.section	.text.gemm_wmma_m16n16k16_fp16acc_f32,"ax",@progbits
	.align	128
        .global         gemm_wmma_m16n16k16_fp16acc_f32
        .type           gemm_wmma_m16n16k16_fp16acc_f32,@function
        .size           gemm_wmma_m16n16k16_fp16acc_f32,(.L_x_2 - gemm_wmma_m16n16k16_fp16acc_f32)
        .other          gemm_wmma_m16n16k16_fp16acc_f32,@"STO_CUDA_ENTRY STV_DEFAULT"
gemm_wmma_m16n16k16_fp16acc_f32:
.text.gemm_wmma_m16n16k16_fp16acc_f32:
[----:B------:R-:W-:Y:S01]  /*0000*/  LDC R1, c[0x0][0x37c] ;  /* 0x0000df00ff017b82 */ /* 0x000fe20000000800 */
[----:B------:R-:W0:Y:S07]  /*0010*/  S2R R5, SR_TID.X ;  /* 0x0000000000057919 */ /* 0x000e2e0000002100 */
[----:B------:R-:W1:Y:S01]  /*0020*/  LDC R0, c[0x0][0x364] ;  /* 0x0000d900ff007b82 */ /* 0x000e620000000800 */
[----:B------:R-:W2:Y:S01]  /*0030*/  LDCU UR7, c[0x0][0x3a0] ;  /* 0x00007400ff0777ac */ /* 0x000ea20008000800 */
[----:B------:R-:W1:Y:S01]  /*0040*/  S2R R3, SR_TID.Y ;  /* 0x0000000000037919 */ /* 0x000e620000002200 */
[----:B------:R-:W3:Y:S05]  /*0050*/  LDCU UR6, c[0x0][0x398] ;  /* 0x00007300ff0677ac */ /* 0x000eea0008000800 */
[----:B------:R-:W0:Y:S08]  /*0060*/  S2UR UR5, SR_CTAID.X ;  /* 0x00000000000579c3 */ /* 0x000e300000002500 */
[----:B------:R-:W0:Y:S08]  /*0070*/  LDC R2, c[0x0][0x360] ;  /* 0x0000d800ff027b82 */ /* 0x000e300000000800 */
[----:B------:R-:W1:Y:S01]  /*0080*/  S2UR UR4, SR_CTAID.Y ;  /* 0x00000000000479c3 */ /* 0x000e620000002600 */
[----:B0-----:R-:W-:-:S05]  /*0090*/  IMAD R2, R2, UR5, R5 ;  /* 0x0000000502027c24 */ /* 0x001fca000f8e0205 */
[----:B------:R-:W-:Y:S01]  /*00a0*/  SHF.R.U32.HI R2, RZ, 0x1, R2 ;  /* 0x00000001ff027819 */ /* 0x000fe20000011602 */
[----:B-1----:R-:W-:-:S03]  /*00b0*/  IMAD R0, R0, UR4, R3 ;  /* 0x0000000400007c24 */ /* 0x002fc6000f8e0203 */
[----:B------:R-:W-:Y:S02]  /*00c0*/  LOP3.LUT R2, R2, 0x7ffffff0, RZ, 0xc0, !PT ;  /* 0x7ffffff002027812 */ /* 0x000fe400078ec0ff */
[----:B------:R-:W-:Y:S02]  /*00d0*/  SHF.R.U32.HI R0, RZ, 0x1, R0 ;  /* 0x00000001ff007819 */ /* 0x000fe40000011600 */
[----:B--2---:R-:W-:Y:S02]  /*00e0*/  ISETP.GE.AND P0, PT, R2, UR7, PT ;  /* 0x0000000702007c0c */ /* 0x004fe4000bf06270 */
[----:B------:R-:W-:-:S04]  /*00f0*/  LOP3.LUT R0, R0, 0x7fffff0, RZ, 0xc0, !PT ;  /* 0x07fffff000007812 */ /* 0x000fc800078ec0ff */
[----:B---3--:R-:W-:-:S13]  /*0100*/  ISETP.GE.OR P0, PT, R0, UR6, P0 ;  /* 0x0000000600007c0c */ /* 0x008fda0008706670 */
[----:B------:R-:W-:Y:S05]  /*0110*/  @P0 EXIT ;  /* 0x000000000000094d */ /* 0x000fea0003800000 */
[----:B------:R-:W0:Y:S02]  /*0120*/  LDCU UR4, c[0x0][0x39c] ;  /* 0x00007380ff0477ac */ /* 0x000e240008000800 */
[----:B0-----:R-:W-:-:S09]  /*0130*/  UISETP.GE.AND UP0, UPT, UR4, 0x1, UPT ;  /* 0x000000010400788c */ /* 0x001fd2000bf06270 */
[----:B------:R-:W-:Y:S05]  /*0140*/  BRA.U !UP0, `(.L_x_0) ;  /* 0x0000000108047547 */ /* 0x000fea000b800000 */
[----:B------:R-:W-:Y:S05]  /*0150*/  BPT.TRAP 0x1 ;  /* 0x000000040000795c */ /* 0x000fea0000300000 */
.L_x_0:
[----:B------:R-:W-:Y:S05]  /*0160*/  BPT.TRAP 0x1 ;  /* 0x000000040000795c */ /* 0x000fea0000300000 */
.L_x_1:
[----:B------:R-:W-:-:S00]  /*0170*/  BRA `(.L_x_1) ;  /* 0xfffffffc00fc7947 */ /* 0x000fc0000383ffff */
[----:B------:R-:W-:-:S00]  /*0180*/  NOP ;  /* 0x0000000000007918 */ /* 0x000fc00000000000 */
[----:B------:R-:W-:-:S00]  /*0190*/  NOP ;  /* 0x0000000000007918 */ /* 0x000fc00000000000 */
[----:B------:R-:W-:-:S00]  /*01a0*/  NOP ;  /* 0x0000000000007918 */ /* 0x000fc00000000000 */
[----:B------:R-:W-:-:S00]  /*01b0*/  NOP ;  /* 0x0000000000007918 */ /* 0x000fc00000000000 */
[----:B------:R-:W-:-:S00]  /*01c0*/  NOP ;  /* 0x0000000000007918 */ /* 0x000fc00000000000 */
[----:B------:R-:W-:-:S00]  /*01d0*/  NOP ;  /* 0x0000000000007918 */ /* 0x000fc00000000000 */
[----:B------:R-:W-:-:S00]  /*01e0*/  NOP ;  /* 0x0000000000007918 */ /* 0x000fc00000000000 */
[----:B------:R-:W-:-:S00]  /*01f0*/  NOP ;  /* 0x0000000000007918 */ /* 0x000fc00000000000 */
.L_x_2:


//--------------------- .nv.shared.reserved.0     --------------------------
	.section	.nv.shared.reserved.0,"aw",@nobits
	.weak		__nv_reservedSMEM_offset_0_alias
	.size		__nv_reservedSMEM_offset_0_alias, 0, 64
	.other		__nv_reservedSMEM_offset_0_alias,@"STO_CUDA_RESERVED_SHARED STV_DEFAULT"
__nv_reservedSMEM_offset_0_alias:
	.zero		0
	.zero		64


//--------------------- .nv.constant0.gemm_wmma_m16n16k16_fp16acc_f32 --------------------------
	.section	.nv.constant0.gemm_wmma_m16n16k16_fp16acc_f32,"a",@progbits
	.sectionflags	@""
	.align	4
.nv.constant0.gemm_wmma_m16n16k16_fp16acc_f32:
	.zero		932


//--------------------- SYMBOLS --------------------------

	.type		.nv.reservedSmem.offset0,@object
	.size		.nv.reservedSmem.offset0,0x4
